	.headerflags	@"EF_CUDA_TEXMODE_UNIFIED EF_CUDA_64BIT_ADDRESS EF_CUDA_ACCELERATORS EF_CUDA_SM90 EF_CUDA_VIRTUAL_SM(EF_CUDA_SM90)"
	.elftype	@"ET_EXEC"


//--------------------- .nv.info                  --------------------------
	.section	.nv.info,"",@"SHT_CUDA_INFO"
	.align	4


	//----- nvinfo : EIATTR_REGCOUNT
	.align		4
        /*0000*/ 	.byte	0x04, 0x2f
        /*0002*/ 	.short	(.L_1 - .L_0)
	.align		4
.L_0:
        /*0004*/ 	.word	index@(triton_mm)
        /*0008*/ 	.word	0x00000028


	//----- nvinfo : EIATTR_MIN_STACK_SIZE
	.align		4
.L_1:
        /*000c*/ 	.byte	0x04, 0x12
        /*000e*/ 	.short	(.L_3 - .L_2)
	.align		4
.L_2:
        /*0010*/ 	.word	index@(triton_mm)
        /*0014*/ 	.word	0x00000000


	//----- nvinfo : EIATTR_FRAME_SIZE
	.align		4
.L_3:
        /*0018*/ 	.byte	0x04, 0x11
        /*001a*/ 	.short	(.L_5 - .L_4)
	.align		4
.L_4:
        /*001c*/ 	.word	index@(triton_mm)
        /*0020*/ 	.word	0x00000000


	//----- nvinfo : EIATTR_MIN_STACK_SIZE
	.align		4
.L_5:
        /*0024*/ 	.byte	0x04, 0x12
        /*0026*/ 	.short	(.L_7 - .L_6)
	.align		4
.L_6:
        /*0028*/ 	.word	index@(triton_mm)
        /*002c*/ 	.word	0x00000000
.L_7:


//--------------------- .nv.info.triton_mm        --------------------------
	.section	.nv.info.triton_mm,"",@"SHT_CUDA_INFO"
	.sectionflags	@""
	.align	4


	//----- nvinfo : EIATTR_CUDA_API_VERSION
	.align		4
        /*0000*/ 	.byte	0x04, 0x37
        /*0002*/ 	.short	(.L_9 - .L_8)
.L_8:
        /*0004*/ 	.word	0x0000007c


	//----- nvinfo : EIATTR_KPARAM_INFO
	.align		4
.L_9:
        /*0008*/ 	.byte	0x04, 0x17
        /*000a*/ 	.short	(.L_11 - .L_10)
.L_10:
        /*000c*/ 	.word	0x00000000
        /*0010*/ 	.short	0x0002
        /*0012*/ 	.short	0x0010
        /*0014*/ 	.byte	0x00, 0xf0, 0x21, 0x00


	//----- nvinfo : EIATTR_KPARAM_INFO
	.align		4
.L_11:
        /*0018*/ 	.byte	0x04, 0x17
        /*001a*/ 	.short	(.L_13 - .L_12)
.L_12:
        /*001c*/ 	.word	0x00000000
        /*0020*/ 	.short	0x0001
        /*0022*/ 	.short	0x0008
        /*0024*/ 	.byte	0x00, 0xf0, 0x21, 0x00


	//----- nvinfo : EIATTR_KPARAM_INFO
	.align		4
.L_13:
        /*0028*/ 	.byte	0x04, 0x17
        /*002a*/ 	.short	(.L_15 - .L_14)
.L_14:
        /*002c*/ 	.word	0x00000000
        /*0030*/ 	.short	0x0000
        /*0032*/ 	.short	0x0000
        /*0034*/ 	.byte	0x00, 0xf0, 0x21, 0x00


	//----- nvinfo : EIATTR_SPARSE_MMA_MASK
	.align		4
.L_15:
        /*0038*/ 	.byte	0x03, 0x50
        /*003a*/ 	.short	0x0000


	//----- nvinfo : EIATTR_MAXREG_COUNT
	.align		4
        /*003c*/ 	.byte	0x03, 0x1b
        /*003e*/ 	.short	0x00ff


	//----- nvinfo : EIATTR_EXIT_INSTR_OFFSETS
	.align		4
        /*0040*/ 	.byte	0x04, 0x1c
        /*0042*/ 	.short	(.L_17 - .L_16)


	//   ....[0]....
.L_16:
        /*0044*/ 	.word	0x00000e20


	//   ....[1]....
        /*0048*/ 	.word	0x00000e70


	//----- nvinfo : EIATTR_MAX_THREADS
	.align		4
.L_17:
        /*004c*/ 	.byte	0x04, 0x05
        /*004e*/ 	.short	(.L_19 - .L_18)
.L_18:
        /*0050*/ 	.word	0x00000080
        /*0054*/ 	.word	0x00000001
        /*0058*/ 	.word	0x00000001


	//----- nvinfo : EIATTR_CBANK_PARAM_SIZE
	.align		4
.L_19:
        /*005c*/ 	.byte	0x03, 0x19
        /*005e*/ 	.short	0x0018


	//----- nvinfo : EIATTR_PARAM_CBANK
	.align		4
        /*0060*/ 	.byte	0x04, 0x0a
        /*0062*/ 	.short	(.L_21 - .L_20)
	.align		4
.L_20:
        /*0064*/ 	.word	index@(.nv.constant0.triton_mm)
        /*0068*/ 	.short	0x0210
        /*006a*/ 	.short	0x0018


	//----- nvinfo : EIATTR_SW_WAR
	.align		4
.L_21:
        /*006c*/ 	.byte	0x04, 0x36
        /*006e*/ 	.short	(.L_23 - .L_22)
.L_22:
        /*0070*/ 	.word	0x00000008
.L_23:


//--------------------- .nv.callgraph             --------------------------
	.section	.nv.callgraph,"",@"SHT_CUDA_CALLGRAPH"
	.align	4
	.sectionentsize	8
	.align		4
        /*0000*/ 	.word	0x00000000
	.align		4
        /*0004*/ 	.word	0xffffffff
	.align		4
        /*0008*/ 	.word	0x00000000
	.align		4
        /*000c*/ 	.word	0xfffffffe
	.align		4
        /*0010*/ 	.word	0x00000000
	.align		4
        /*0014*/ 	.word	0xfffffffd
	.align		4
        /*0018*/ 	.word	0x00000000
	.align		4
        /*001c*/ 	.word	0xfffffffc


//--------------------- .text.triton_mm           --------------------------
	.section	.text.triton_mm,"ax",@progbits
	.sectionflags	@"SHF_BARRIERS=1"
	.align	128
        .global         triton_mm
        .type           triton_mm,@function
        .size           triton_mm,(.L_x_2 - triton_mm)
        .other          triton_mm,@"STO_CUDA_ENTRY STV_DEFAULT"
triton_mm:
.text.triton_mm:
[----:B------:R-:W1:Y:S08]  /*0000*/  LDC R1, c[0x0][0x28] ;  /* 0x00000a00ff017b82 */ /* 0x000e700000000800 */
[----:B------:R-:W2:Y:S01]  /*0010*/  S2UR UR13, SR_CTAID.X ;  /* 0x00000000000d79c3 */ /* 0x000ea20000002500 */
[----:B------:R-:W-:-:S07]  /*0020*/  ULDC.64 UR14, c[0x0][0x208] ;  /* 0x00008200000e7ab9 */ /* 0x000fce0000000a00 */
[----:B------:R-:W3:Y:S08]  /*0030*/  LDC.64 R32, c[0x0][0x210] ;  /* 0x00008400ff207b82 */ /* 0x000ef00000000a00 */
[----:B------:R-:W4:Y:S01]  /*0040*/  LDC.64 R36, c[0x0][0x218] ;  /* 0x00008600ff247b82 */ /* 0x000f220000000a00 */
[----:B--2---:R-:W-:-:S04]  /*0050*/  UIMAD.WIDE UR4, UR13, 0x38e38e39, URZ ;  /* 0x38e38e390d0478a5 */ /* 0x004fc8000f8e023f */
[----:B------:R-:W-:-:S04]  /*0060*/  USHF.R.U32.HI UR4, URZ, 0x1f, UR5 ;  /* 0x0000001f3f047899 */ /* 0x000fc80008011605 */
[----:B------:R-:W-:-:S03]  /*0070*/  ULEA.HI.SX32 UR6, UR5, UR4, 0x17 ;  /* 0x0000000405067291 */ /* 0x000fc6000f8fba3f */
[----:B------:R-:W-:Y:S01]  /*0080*/  UMOV UR4, 0xfffffff8 ;  /* 0xfffffff800047882 */ /* 0x000fe20000000000 */
[----:B------:R-:W-:Y:S02]  /*0090*/  UIMAD UR8, UR6, -0x900, UR13 ;  /* 0xfffff700060878a4 */ /* 0x000fe4000f8e020d */
[----:B------:R-:W-:-:S04]  /*00a0*/  UIMAD UR4, UR6, UR4, 0x1 ;  /* 0x00000001060474a4 */ /* 0x000fc8000f8e0204 */
[----:B------:R-:W-:Y:S01]  /*00b0*/  UISETP.LT.AND UP0, UPT, UR4, 0x8, UPT ;  /* 0x000000080400788c */ /* 0x000fe2000bf01270 */
[----:B------:R-:W-:-:S03]  /*00c0*/  IMAD.U32 R4, RZ, RZ, UR8 ;  /* 0x00000008ff047e24 */ /* 0x000fc6000f8e00ff */
[----:B------:R-:W-:Y:S02]  /*00d0*/  USEL UR7, UR4, 0x8, UP0 ;  /* 0x0000000804077887 */ /* 0x000fe40008000000 */
[----:B------:R-:W-:Y:S01]  /*00e0*/  IABS R4, R4 ;  /* 0x0000000400047213 */ /* 0x000fe20000000000 */
[----:B------:R-:W-:Y:S01]  /*00f0*/  UMOV UR4, URZ ;  /* 0x0000003f00047c82 */ /* 0x000fe20008000000 */
[----:B------:R-:W-:Y:S02]  /*0100*/  ULOP3.LUT UR8, UR8, UR7, URZ, 0x3c, !UPT ;  /* 0x0000000708087292 */ /* 0x000fe4000f8e3c3f */
[----:B------:R-:W-:Y:S01]  /*0110*/  IMAD.U32 R3, RZ, RZ, UR7 ;  /* 0x00000007ff037e24 */ /* 0x000fe2000f8e00ff */
[----:B------:R-:W-:-:S04]  /*0120*/  R2UR UR10, R4 ;  /* 0x00000000040a72ca */ /* 0x000fc800000e0000 */
[-C--:B------:R-:W-:Y:S02]  /*0130*/  IABS R0, R3.reuse ;  /* 0x0000000300007213 */ /* 0x080fe40000000000 */
[----:B------:R-:W-:Y:S02]  /*0140*/  IABS R3, R3 ;  /* 0x0000000300037213 */ /* 0x000fe40000000000 */
[----:B------:R-:W-:-:S13]  /*0150*/  R2UR UR16, R0 ;  /* 0x00000000001072ca */ /* 0x000fda00000e0000 */
[----:B------:R-:W2:Y:S08]  /*0160*/  I2F.RP R0, UR16 ;  /* 0x0000001000007d06 */ /* 0x000eb00008209400 */
[----:B--2---:R-:W2:Y:S02]  /*0170*/  MUFU.RCP R0, R0 ;  /* 0x0000000000007308 */ /* 0x004ea40000001000 */
[----:B--2---:R-:W-:-:S02]  /*0180*/  VIADD R2, R0, 0xffffffe ;  /* 0x0ffffffe00027836 */ /* 0x004fc40000000000 */
[----:B------:R-:W-:-:S04]  /*0190*/  IMAD.MOV R0, RZ, RZ, -R3 ;  /* 0x000000ffff007224 */ /* 0x000fc800078e0a03 */
[----:B------:R-:W2:Y:S01]  /*01a0*/  F2I.FTZ.U32.TRUNC.NTZ R2, R2 ;  /* 0x0000000200027305 */ /* 0x000ea2000021f000 */
[----:B------:R-:W-:Y:S02]  /*01b0*/  R2UR UR11, R0 ;  /* 0x00000000000b72ca */ /* 0x000fe400000e0000 */
[----:B------:R-:W5:Y:S01]  /*01c0*/  S2R R0, SR_TID.X ;  /* 0x0000000000007919 */ /* 0x000f620000002100 */
[----:B--2---:R-:W-:-:S13]  /*01d0*/  R2UR UR5, R2 ;  /* 0x00000000020572ca */ /* 0x004fda00000e0000 */
[----:B------:R-:W-:-:S04]  /*01e0*/  UIADD3 UR9, URZ, -UR5, URZ ;  /* 0x800000053f097290 */ /* 0x000fc8000fffe03f */
[----:B------:R-:W-:Y:S01]  /*01f0*/  UIMAD UR9, UR9, UR16, URZ ;  /* 0x00000010090972a4 */ /* 0x000fe2000f8e023f */
[----:B-1---5:R-:W-:-:S03]  /*0200*/  SHF.R.U32.HI R2, RZ, 0x2, R0 ;  /* 0x00000002ff027819 */ /* 0x022fc60000011600 */
[----:B------:R-:W-:Y:S01]  /*0210*/  UIMAD.WIDE.U32 UR4, UR5, UR9, UR4 ;  /* 0x00000009050472a5 */ /* 0x000fe2000f8e0004 */
[--C-:B------:R-:W-:Y:S02]  /*0220*/  SHF.R.U32.HI R28, RZ, 0x3, R0.reuse ;  /* 0x00000003ff1c7819 */ /* 0x100fe40000011600 */
[----:B------:R-:W-:Y:S02]  /*0230*/  SGXT.U32 R2, R2, 0x5 ;  /* 0x000000050202781a */ /* 0x000fe40000000000 */
[----:B------:R-:W-:Y:S02]  /*0240*/  SGXT.U32 R28, R28, 0x4 ;  /* 0x000000041c1c781a */ /* 0x000fe40000000000 */
[----:B------:R-:W-:Y:S01]  /*0250*/  UMOV UR9, UR5 ;  /* 0x0000000500097c82 */ /* 0x000fe20008000000 */
[----:B------:R-:W-:Y:S01]  /*0260*/  SHF.R.U32.HI R23, RZ, 0x5, R0 ;  /* 0x00000005ff177819 */ /* 0x000fe20000011600 */
[----:B------:R-:W-:Y:S01]  /*0270*/  UIMAD.WIDE.U32 UR4, UR9, UR10, URZ ;  /* 0x0000000a090472a5 */ /* 0x000fe2000f8e003f */
[----:B------:R-:W-:-:S02]  /*0280*/  LOP3.LUT R26, R0, 0x7, RZ, 0xc0, !PT ;  /* 0x00000007001a7812 */ /* 0x000fc400078ec0ff */
[----:B------:R-:W-:Y:S01]  /*0290*/  SGXT.U32 R23, R23, 0x2 ;  /* 0x000000021717781a */ /* 0x000fe20000000000 */
[----:B------:R-:W-:Y:S01]  /*02a0*/  UIMAD UR4, UR5, UR11, UR10 ;  /* 0x0000000b050472a4 */ /* 0x000fe2000f8e020a */
[----:B------:R-:W-:-:S03]  /*02b0*/  SHF.R.U32.HI R25, RZ, 0x3, R0 ;  /* 0x00000003ff197819 */ /* 0x000fc60000011600 */
[----:B------:R-:W-:Y:S01]  /*02c0*/  UISETP.GT.U32.AND UP1, UPT, UR16, UR4, UPT ;  /* 0x000000041000728c */ /* 0x000fe2000bf24070 */
[----:B------:R-:W-:Y:S01]  /*02d0*/  IMAD.SHL.U32 R22, R23, 0x8, RZ ;  /* 0x0000000817167824 */ /* 0x000fe200078e00ff */
[----:B------:R-:W-:-:S09]  /*02e0*/  SGXT.U32 R25, R25, 0x2 ;  /* 0x000000021919781a */ /* 0x000fd20000000000 */
[----:B------:R-:W-:Y:S02]  /*02f0*/  @!UP1 UIADD3 UR4, UR4, -UR16, URZ ;  /* 0x8000001004049290 */ /* 0x000fe4000fffe03f */
[----:B------:R-:W-:Y:S02]  /*0300*/  @!UP1 UIADD3 UR5, UR5, 0x1, URZ ;  /* 0x0000000105059890 */ /* 0x000fe4000fffe03f */
[----:B------:R-:W-:Y:S02]  /*0310*/  UISETP.GE.U32.AND UP0, UPT, UR4, UR16, UPT ;  /* 0x000000100400728c */ /* 0x000fe4000bf06070 */
[----:B------:R-:W-:Y:S01]  /*0320*/  UISETP.GE.AND UP1, UPT, UR8, URZ, UPT ;  /* 0x0000003f0800728c */ /* 0x000fe2000bf26270 */
[----:B------:R-:W1:Y:S01]  /*0330*/  S2UR UR8, SR_CgaCtaId ;  /* 0x00000000000879c3 */ /* 0x000e620000008800 */
[----:B------:R-:W-:-:S07]  /*0340*/  UMOV UR4, 0x400 ;  /* 0x0000040000047882 */ /* 0x000fce0000000000 */
[----:B------:R-:W-:Y:S02]  /*0350*/  @UP0 UIADD3 UR5, UR5, 0x1, URZ ;  /* 0x0000000105050890 */ /* 0x000fe4000fffe03f */
[----:B------:R-:W-:Y:S02]  /*0360*/  UISETP.NE.AND UP0, UPT, UR7, URZ, UPT ;  /* 0x0000003f0700728c */ /* 0x000fe4000bf05270 */
[----:B------:R-:W-:Y:S02]  /*0370*/  ULOP3.LUT UR7, URZ, UR7, URZ, 0x33, !UPT ;  /* 0x000000073f077292 */ /* 0x000fe4000f8e333f */
[----:B------:R-:W-:-:S04]  /*0380*/  @!UP1 UIADD3 UR5, -UR5, URZ, URZ ;  /* 0x0000003f05059290 */ /* 0x000fc8000fffe13f */
[----:B------:R-:W-:-:S04]  /*0390*/  USEL UR5, UR7, UR5, !UP0 ;  /* 0x0000000507057287 */ /* 0x000fc8000c000000 */
[----:B------:R-:W-:Y:S02]  /*03a0*/  USHF.L.U32 UR12, UR5, 0x6, URZ ;  /* 0x00000006050c7899 */ /* 0x000fe4000800063f */
[----:B-1----:R-:W-:-:S03]  /*03b0*/  UPRMT UR8, UR8, 0x654, UR4 ;  /* 0x0000065408087896 */ /* 0x002fc60008000004 */
[----:B------:R-:W-:Y:S01]  /*03c0*/  UMOV UR4, 0x20 ;  /* 0x0000002000047882 */ /* 0x000fe20000000000 */
[----:B------:R-:W-:Y:S01]  /*03d0*/  IMAD.U32 R3, RZ, RZ, UR12 ;  /* 0x0000000cff037e24 */ /* 0x000fe2000f8e00ff */
[----:B------:R-:W-:-:S04]  /*03e0*/  LOP3.LUT R5, R2, UR12, RZ, 0xfc, !PT ;  /* 0x0000000c02057c12 */ /* 0x000fc8000f8efcff */
[----:B------:R-:W-:Y:S01]  /*03f0*/  LOP3.LUT R6, R3, 0x20, R2, 0xfe, !PT ;  /* 0x0000002003067812 */ /* 0x000fe200078efe02 */
[----:B------:R-:W-:-:S04]  /*0400*/  IMAD.HI R4, R5, 0x38e38e39, RZ ;  /* 0x38e38e3905047827 */ /* 0x000fc800078e02ff */
[----:B------:R-:W-:Y:S01]  /*0410*/  IMAD.HI R9, R6, 0x38e38e39, RZ ;  /* 0x38e38e3906097827 */ /* 0x000fe200078e02ff */
[----:B------:R-:W-:-:S03]  /*0420*/  SHF.R.U32.HI R7, RZ, 0x1f, R4 ;  /* 0x0000001fff077819 */ /* 0x000fc60000011604 */
[----:B------:R-:W-:Y:S01]  /*0430*/  IMAD.SHL.U32 R3, R0, 0x8, RZ ;  /* 0x0000000800037824 */ /* 0x000fe200078e00ff */
[----:B------:R-:W-:Y:S02]  /*0440*/  SHF.R.U32.HI R10, RZ, 0x1f, R9 ;  /* 0x0000001fff0a7819 */ /* 0x000fe40000011609 */
[----:B------:R-:W-:Y:S02]  /*0450*/  LEA.HI.SX32 R8, R4, R7, 0x14 ;  /* 0x0000000704087211 */ /* 0x000fe400078fa2ff */
[----:B------:R-:W-:Y:S02]  /*0460*/  LOP3.LUT R7, R3, 0x18, R0, 0x48, !PT ;  /* 0x0000001803077812 */ /* 0x000fe400078e4800 */
[----:B------:R-:W-:Y:S01]  /*0470*/  LEA.HI.SX32 R9, R9, R10, 0x14 ;  /* 0x0000000a09097211 */ /* 0x000fe200078fa2ff */
[----:B------:R-:W-:Y:S01]  /*0480*/  IMAD R5, R8, -0x4800, R5 ;  /* 0xffffb80008057824 */ /* 0x000fe200078e0205 */
[----:B------:R-:W-:Y:S01]  /*0490*/  LOP3.LUT R4, R3, 0x18, RZ, 0xc0, !PT ;  /* 0x0000001803047812 */ /* 0x000fe200078ec0ff */
[----:B------:R-:W-:Y:S01]  /*04a0*/  IMAD.SHL.U32 R7, R7, 0x2, RZ ;  /* 0x0000000207077824 */ /* 0x000fe200078e00ff */
[C---:B------:R-:W-:Y:S01]  /*04b0*/  LOP3.LUT R3, R2.reuse, 0x20, RZ, 0xfc, !PT ;  /* 0x0000002002037812 */ /* 0x040fe200078efcff */
[----:B------:R-:W-:Y:S01]  /*04c0*/  IMAD R9, R9, -0x4800, R6 ;  /* 0xffffb80009097824 */ /* 0x000fe200078e0206 */
[----:B------:R-:W-:Y:S01]  /*04d0*/  SHF.R.U32.HI R8, RZ, 0x1, R0 ;  /* 0x00000001ff087819 */ /* 0x000fe20000011600 */
[----:B------:R-:W-:-:S02]  /*04e0*/  IMAD R6, R2, 0x40, R7 ;  /* 0x0000004002067824 */ /* 0x000fc400078e0207 */
[----:B------:R-:W-:Y:S01]  /*04f0*/  IMAD R7, R3, 0x40, R7 ;  /* 0x0000004003077824 */ /* 0x000fe200078e0207 */
[----:B------:R-:W-:Y:S01]  /*0500*/  SHF.R.U32.HI R3, RZ, 0x1, R0 ;  /* 0x00000001ff037819 */ /* 0x000fe20000011600 */
[----:B------:R-:W-:Y:S02]  /*0510*/  IMAD.SHL.U32 R2, R0, 0x4, RZ ;  /* 0x0000000400027824 */ /* 0x000fe400078e00ff */
[--C-:B------:R-:W-:Y:S02]  /*0520*/  IMAD R5, R5, 0xc00, R4.reuse ;  /* 0x00000c0005057824 */ /* 0x100fe400078e0204 */
[----:B------:R-:W-:Y:S01]  /*0530*/  IMAD R9, R9, 0xc00, R4 ;  /* 0x00000c0009097824 */ /* 0x000fe200078e0204 */
[----:B------:R-:W-:Y:S01]  /*0540*/  LOP3.LUT R3, R2, 0x18, R3, 0x48, !PT ;  /* 0x0000001802037812 */ /* 0x000fe200078e4803 */
[----:B----4-:R-:W-:Y:S01]  /*0550*/  IMAD.WIDE R30, R5, 0x2, R36 ;  /* 0x00000002051e7825 */ /* 0x010fe200078e0224 */
[----:B------:R-:W-:Y:S02]  /*0560*/  LOP3.LUT R35, R2, 0x1c, RZ, 0xc0, !PT ;  /* 0x0000001c02237812 */ /* 0x000fe400078ec0ff */
[----:B------:R-:W-:Y:S01]  /*0570*/  LOP3.LUT R3, R3, 0x4, R2, 0xf8, !PT ;  /* 0x0000000403037812 */ /* 0x000fe200078ef802 */
[----:B------:R-:W-:Y:S01]  /*0580*/  VIADD R2, R6, UR8 ;  /* 0x0000000806027c36 */ /* 0x000fe20008000000 */
[----:B------:R-:W-:Y:S01]  /*0590*/  SHF.R.U32.HI R4, RZ, 0x4, R0 ;  /* 0x00000004ff047819 */ /* 0x000fe20000011600 */
[----:B---3--:R-:W-:Y:S01]  /*05a0*/  IMAD.WIDE.U32 R34, R35, 0x2, R32 ;  /* 0x0000000223227825 */ /* 0x008fe200078e0020 */
[----:B------:R-:W-:-:S02]  /*05b0*/  LOP3.LUT R5, R0, 0x1f, RZ, 0xc0, !PT ;  /* 0x0000001f00057812 */ /* 0x000fc400078ec0ff */
[----:B------:R-:W-:Y:S01]  /*05c0*/  SGXT.U32 R4, R4, 0x1 ;  /* 0x000000010404781a */ /* 0x000fe20000000000 */
[----:B------:R-:W-:Y:S01]  /*05d0*/  IMAD R3, R28, 0x20, R3 ;  /* 0x000000201c037824 */ /* 0x000fe200078e0203 */
[----:B------:R-:W-:Y:S01]  /*05e0*/  SHF.R.U32.HI R6, RZ, 0x3, R5 ;  /* 0x00000003ff067819 */ /* 0x000fe20000011605 */
[----:B------:R-:W-:Y:S01]  /*05f0*/  IMAD.WIDE R36, R9, 0x2, R36 ;  /* 0x0000000209247825 */ /* 0x000fe200078e0224 */
[----:B------:R-:W-:Y:S02]  /*0600*/  SGXT.U32 R5, R8, 0x2 ;  /* 0x000000020805781a */ /* 0x000fe40000000000 */
[----:B------:R-:W-:Y:S01]  /*0610*/  LEA R27, R3, UR8, 0x1 ;  /* 0x00000008031b7c11 */ /* 0x000fe2000f8e08ff */
[----:B------:R-:W-:Y:S01]  /*0620*/  VIADD R3, R7, UR8 ;  /* 0x0000000807037c36 */ /* 0x000fe20008000000 */
[----:B------:R-:W-:Y:S01]  /*0630*/  SGXT.U32 R6, R6, 0x1 ;  /* 0x000000010606781a */ /* 0x000fe20000000000 */
[----:B------:R-:W-:Y:S02]  /*0640*/  IMAD.SHL.U32 R7, R4, 0x20, RZ ;  /* 0x0000002004077824 */ /* 0x000fe400078e00ff */
[----:B------:R-:W-:Y:S01]  /*0650*/  @!PT LDS RZ, [RZ] ;  /* 0x00000000fffff984 */ /* 0x000fe20000000800 */
[----:B------:R-:W-:Y:S01]  /*0660*/  @!PT LDS RZ, [RZ] ;  /* 0x00000000fffff984 */ /* 0x000fe20000000800 */
[----:B------:R-:W-:Y:S01]  /*0670*/  @!PT LDS RZ, [RZ] ;  /* 0x00000000fffff984 */ /* 0x000fe20000000800 */
[----:B------:R-:W-:Y:S02]  /*0680*/  LDGSTS.E.64 [R27], desc[UR14][R34.64] ;  /* 0x00000000221b7fae */ /* 0x000fe4000b921a4e */
[----:B------:R-:W-:Y:S01]  /*0690*/  IMAD R20, R6, 0x8, R26 ;  /* 0x0000000806147824 */ /* 0x000fe200078e021a */
[----:B------:R-:W-:Y:S01]  /*06a0*/  LOP3.LUT R9, R7, R22, RZ, 0xfc, !PT ;  /* 0x0000001607097212 */ /* 0x000fe200078efcff */
[----:B------:R-:W0:Y:S01]  /*06b0*/  LDGDEPBAR ;  /* 0x00000000000079af */ /* 0x000e220000000000 */
[-C--:B------:R-:W-:Y:S01]  /*06c0*/  LOP3.LUT R7, R4, R5.reuse, RZ, 0x3c, !PT ;  /* 0x0000000504077212 */ /* 0x080fe200078e3cff */
[----:B------:R-:W-:Y:S01]  /*06d0*/  IMAD.SHL.U32 R20, R20, 0x40, RZ ;  /* 0x0000004014147824 */ /* 0x000fe200078e00ff */
[----:B------:R-:W-:Y:S01]  /*06e0*/  LOP3.LUT R6, R6, R5, RZ, 0x3c, !PT ;  /* 0x0000000506067212 */ /* 0x000fe200078e3cff */
[----:B------:R-:W-:Y:S01]  /*06f0*/  LDGSTS.E.BYPASS.128 [R2+0x400], desc[UR14][R30.64] ;  /* 0x004000001e027fae */ /* 0x000fe2000b901c4e */
[----:B------:R-:W-:Y:S01]  /*0700*/  LOP3.LUT R9, R9, 0x7, R0, 0xf8, !PT ;  /* 0x0000000709097812 */ /* 0x000fe200078ef800 */
[----:B------:R-:W-:Y:S01]  /*0710*/  IMAD.SHL.U32 R7, R7, 0x10, RZ ;  /* 0x0000001007077824 */ /* 0x000fe200078e00ff */
[----:B------:R-:W-:Y:S01]  /*0720*/  LOP3.LUT R4, R5, 0x2, R4, 0x1e, !PT ;  /* 0x0000000205047812 */ /* 0x000fe200078e1e04 */
[----:B------:R-:W-:Y:S01]  /*0730*/  LDGSTS.E.BYPASS.128 [R3+0x400], desc[UR14][R36.64] ;  /* 0x0040000024037fae */ /* 0x000fe2000b901c4e */
[----:B------:R-:W-:-:S02]  /*0740*/  IMAD.SHL.U32 R6, R6, 0x10, RZ ;  /* 0x0000001006067824 */ /* 0x000fc400078e00ff */
[----:B------:R-:W-:Y:S01]  /*0750*/  IMAD.SHL.U32 R29, R9, 0x40, RZ ;  /* 0x00000040091d7824 */ /* 0x000fe200078e00ff */
[----:B------:R-:W0:Y:S01]  /*0760*/  LDGDEPBAR ;  /* 0x00000000000079af */ /* 0x000e220000000000 */
[----:B------:R-:W-:-:S03]  /*0770*/  LOP3.LUT R24, R7, R20, RZ, 0xfc, !PT ;  /* 0x0000001407187212 */ /* 0x000fc600078efcff */
[----:B------:R-:W-:Y:S02]  /*0780*/  LOP3.LUT R21, R29, R6, RZ, 0xfc, !PT ;  /* 0x000000061d157212 */ /* 0x000fe400078efcff */
[----:B------:R-:W-:Y:S01]  /*0790*/  LOP3.LUT R6, R5, 0x2, R25, 0x1e, !PT ;  /* 0x0000000205067812 */ /* 0x000fe200078e1e19 */
[----:B------:R-:W-:-:S04]  /*07a0*/  IMAD.SHL.U32 R5, R4, 0x10, RZ ;  /* 0x0000001004057824 */ /* 0x000fc800078e00ff */
[----:B------:R-:W-:Y:S01]  /*07b0*/  IMAD.SHL.U32 R16, R6, 0x10, RZ ;  /* 0x0000001006107824 */ /* 0x000fe200078e00ff */
[----:B------:R-:W-:-:S04]  /*07c0*/  LOP3.LUT R20, R5, R20, RZ, 0xfc, !PT ;  /* 0x0000001405147212 */ /* 0x000fc800078efcff */
[----:B------:R-:W-:Y:S01]  /*07d0*/  LOP3.LUT R29, R16, R29, RZ, 0xfc, !PT ;  /* 0x0000001d101d7212 */ /* 0x000fe200078efcff */
[----:B------:R-:W-:-:S04]  /*07e0*/  DEPBAR.LE SB0, 0x0 ;  /* 0x000080000000791a */ /* 0x000fc80000000000 */
[----:B------:R-:W-:Y:S06]  /*07f0*/  BAR.SYNC.DEFER_BLOCKING 0x0 ;  /* 0x0000000000007b1d */ /* 0x000fec0000010000 */
[----:B------:R-:W-:Y:S04]  /*0800*/  LDSM.16.M88.4 R8, [R24+UR8] ;  /* 0x000000081808783b */ /* 0x000fe80008000200 */
[----:B------:R-:W1:Y:S04]  /*0810*/  LDSM.16.M88.4 R12, [R21+UR8+0x400] ;  /* 0x00040008150c783b */ /* 0x000e680008000200 */
[----:B------:R-:W-:Y:S01]  /*0820*/  LDSM.16.M88.4 R16, [R29+UR8+0x400] ;  /* 0x000400081d10783b */ /* 0x000fe20008000200 */
[----:B-1----:R-:W-:Y:S06]  /*0830*/  HMMA.16816.F32.BF16 R4, R8, R12, RZ ;  /* 0x0000000c0804723c */ /* 0x002fec00000418ff */
[----:B------:R-:W-:Y:S01]  /*0840*/  HMMA.16816.F32.BF16 R8, R8, R14, RZ ;  /* 0x0000000e0808723c */ /* 0x000fe200000418ff */
[----:B------:R-:W1:Y:S01]  /*0850*/  LDSM.16.M88.4 R12, [R20+UR8] ;  /* 0x00000008140c783b */ /* 0x000e620008000200 */
[----:B------:R-:W-:Y:S06]  /*0860*/  BAR.SYNC.DEFER_BLOCKING 0x0 ;  /* 0x0000000000007b1d */ /* 0x000fec0000010000 */
[----:B------:R-:W-:Y:S01]  /*0870*/  @!PT LDS RZ, [RZ] ;  /* 0x00000000fffff984 */ /* 0x000fe20000000800 */
[----:B------:R-:W-:Y:S01]  /*0880*/  @!PT LDS RZ, [RZ] ;  /* 0x00000000fffff984 */ /* 0x000fe20000000800 */
[----:B------:R-:W-:Y:S01]  /*0890*/  @!PT LDS RZ, [RZ] ;  /* 0x00000000fffff984 */ /* 0x000fe20000000800 */
[----:B------:R-:W-:Y:S04]  /*08a0*/  LDGSTS.E.64 [R27], desc[UR14][R34.64+0x40] ;  /* 0x00000040221b7fae */ /* 0x000fe8000b921a4e */
[----:B------:R-:W0:Y:S04]  /*08b0*/  LDGDEPBAR ;  /* 0x00000000000079af */ /* 0x000e280000000000 */
[----:B------:R2:W-:Y:S04]  /*08c0*/  LDGSTS.E.BYPASS.128 [R2+0x400], desc[UR14][R30.64+0x40] ;  /* 0x004000401e027fae */ /* 0x0005e8000b901c4e */
[----:B------:R3:W-:Y:S01]  /*08d0*/  LDGSTS.E.BYPASS.128 [R3+0x400], desc[UR14][R36.64+0x40] ;  /* 0x0040004024037fae */ /* 0x0007e2000b901c4e */
[----:B-1----:R-:W-:Y:S03]  /*08e0*/  HMMA.16816.F32.BF16 R4, R12, R16, R4 ;  /* 0x000000100c04723c */ /* 0x002fe60000041804 */
[----:B------:R-:W0:Y:S03]  /*08f0*/  LDGDEPBAR ;  /* 0x00000000000079af */ /* 0x000e260000000000 */
[----:B------:R-:W-:Y:S07]  /*0900*/  HMMA.16816.F32.BF16 R8, R12, R18, R8 ;  /* 0x000000120c08723c */ /* 0x000fee0000041808 */
[----:B------:R-:W-:Y:S01]  /*0910*/  IMAD.WIDE.U32 R12, R26, 0x8, R32 ;  /* 0x000000081a0c7825 */ /* 0x000fe200078e0020 */
[----:B------:R-:W-:-:S02]  /*0920*/  IADD3 R32, P1, R30, 0x80, RZ ;  /* 0x000000801e207810 */ /* 0x000fc40007f3e0ff */
[----:B--2---:R-:W-:Y:S02]  /*0930*/  IADD3 R30, P0, R36, 0x80, RZ ;  /* 0x00000080241e7810 */ /* 0x004fe40007f1e0ff */
[----:B------:R-:W-:Y:S01]  /*0940*/  IADD3 R34, P2, R12, 0x80, RZ ;  /* 0x000000800c227810 */ /* 0x000fe20007f5e0ff */
[----:B------:R-:W-:Y:S02]  /*0950*/  IMAD.X R33, RZ, RZ, R31, P1 ;  /* 0x000000ffff217224 */ /* 0x000fe400008e061f */
[----:B------:R-:W-:Y:S02]  /*0960*/  IMAD.X R31, RZ, RZ, R37, P0 ;  /* 0x000000ffff1f7224 */ /* 0x000fe400000e0625 */
[----:B------:R-:W-:Y:S01]  /*0970*/  IMAD.X R35, RZ, RZ, R13, P2 ;  /* 0x000000ffff237224 */ /* 0x000fe200010e060d */
[----:B------:R-:W-:-:S04]  /*0980*/  DEPBAR.LE SB0, 0x0 ;  /* 0x000080000000791a */ /* 0x000fc80000000000 */
[----:B------:R-:W-:Y:S06]  /*0990*/  BAR.SYNC.DEFER_BLOCKING 0x0 ;  /* 0x0000000000007b1d */ /* 0x000fec0000010000 */
[----:B------:R3:W1:Y:S04]  /*09a0*/  LDSM.16.M88.4 R12, [R24+UR8] ;  /* 0x00000008180c783b */ /* 0x0006680008000200 */
[----:B-1----:R3:W2:Y:S02]  /*09b0*/  LDSM.16.M88.4 R16, [R21+UR8+0x400] ;  /* 0x000400081510783b */ /* 0x0026a40008000200 */
.L_x_0:
[----:B-123--:R-:W-:Y:S01]  /*09c0*/  HMMA.16816.F32.BF16 R4, R12, R16, R4 ;  /* 0x000000100c04723c */ /* 0x00efe20000041804 */
[----:B------:R-:W-:Y:S02]  /*09d0*/  UISETP.GE.U32.AND UP1, UPT, UR4, 0xbe0, UPT ;  /* 0x00000be00400788c */ /* 0x000fe4000bf26070 */
[----:B------:R-:W-:-:S03]  /*09e0*/  UIADD3 UR4, UR4, 0x20, URZ ;  /* 0x0000002004047890 */ /* 0x000fc6000fffe03f */
[----:B------:R-:W-:Y:S01]  /*09f0*/  HMMA.16816.F32.BF16 R8, R12, R18, R8 ;  /* 0x000000120c08723c */ /* 0x000fe20000041808 */
[----:B------:R-:W-:Y:S01]  /*0a00*/  LDSM.16.M88.4 R12, [R20+UR8] ;  /* 0x00000008140c783b */ /* 0x000fe20008000200 */
[----:B------:R-:W-:-:S03]  /*0a10*/  PLOP3.LUT P3, PT, PT, PT, UP1, 0x80, 0x0 ;  /* 0x000000000000781c */ /* 0x000fc60003f6f018 */
[----:B------:R-:W1:Y:S01]  /*0a20*/  LDSM.16.M88.4 R16, [R29+UR8+0x400] ;  /* 0x000400081d10783b */ /* 0x000e620008000200 */
[----:B------:R-:W-:Y:S09]  /*0a30*/  BAR.SYNC.DEFER_BLOCKING 0x0 ;  /* 0x0000000000007b1d */ /* 0x000ff20000010000 */
[----:B------:R-:W-:Y:S01]  /*0a40*/  @!PT LDS RZ, [RZ] ;  /* 0x00000000fffff984 */ /* 0x000fe20000000800 */
[----:B------:R-:W-:Y:S01]  /*0a50*/  @!PT LDS RZ, [RZ] ;  /* 0x00000000fffff984 */ /* 0x000fe20000000800 */
[----:B------:R-:W-:Y:S01]  /*0a60*/  @!PT LDS RZ, [RZ] ;  /* 0x00000000fffff984 */ /* 0x000fe20000000800 */
[----:B------:R2:W-:Y:S04]  /*0a70*/  LDGSTS.E.64 [R27], desc[UR14][R34.64], !P3 ;  /* 0x00000000221b7fae */ /* 0x0005e8000d921a4e */
[----:B------:R-:W0:Y:S04]  /*0a80*/  LDGDEPBAR ;  /* 0x00000000000079af */ /* 0x000e280000000000 */
[----:B------:R3:W-:Y:S04]  /*0a90*/  LDGSTS.E.BYPASS.128 [R2+0x400], desc[UR14][R32.64], !P3 ;  /* 0x0040000020027fae */ /* 0x0007e8000d901c4e */
[----:B------:R4:W-:Y:S01]  /*0aa0*/  LDGSTS.E.BYPASS.128 [R3+0x400], desc[UR14][R30.64], !P3 ;  /* 0x004000001e037fae */ /* 0x0009e2000d901c4e */
[----:B--2---:R-:W-:Y:S01]  /*0ab0*/  IADD3 R34, P2, R34, 0x40, RZ ;  /* 0x0000004022227810 */ /* 0x004fe20007f5e0ff */
[----:B-1----:R-:W-:Y:S02]  /*0ac0*/  HMMA.16816.F32.BF16 R4, R12, R16, R4 ;  /* 0x000000100c04723c */ /* 0x002fe40000041804 */
[----:B------:R-:W0:Y:S02]  /*0ad0*/  LDGDEPBAR ;  /* 0x00000000000079af */ /* 0x000e240000000000 */
[----:B------:R-:W-:Y:S01]  /*0ae0*/  IMAD.X R35, RZ, RZ, R35, P2 ;  /* 0x000000ffff237224 */ /* 0x000fe200010e0623 */
[----:B---3--:R-:W-:Y:S01]  /*0af0*/  IADD3 R32, P1, R32, 0x40, RZ ;  /* 0x0000004020207810 */ /* 0x008fe20007f3e0ff */
[----:B------:R-:W-:Y:S01]  /*0b00*/  HMMA.16816.F32.BF16 R8, R12, R18, R8 ;  /* 0x000000120c08723c */ /* 0x000fe20000041808 */
[----:B----4-:R-:W-:-:S03]  /*0b10*/  IADD3 R30, P0, R30, 0x40, RZ ;  /* 0x000000401e1e7810 */ /* 0x010fc60007f1e0ff */
[----:B------:R-:W-:Y:S02]  /*0b20*/  IMAD.X R33, RZ, RZ, R33, P1 ;  /* 0x000000ffff217224 */ /* 0x000fe400008e0621 */
[----:B------:R-:W-:Y:S01]  /*0b30*/  IMAD.X R31, RZ, RZ, R31, P0 ;  /* 0x000000ffff1f7224 */ /* 0x000fe200000e061f */
[----:B------:R-:W-:-:S04]  /*0b40*/  DEPBAR.LE SB0, 0x0 ;  /* 0x000080000000791a */ /* 0x000fc80000000000 */
[----:B------:R-:W-:Y:S06]  /*0b50*/  BAR.SYNC.DEFER_BLOCKING 0x0 ;  /* 0x0000000000007b1d */ /* 0x000fec0000010000 */
[----:B------:R1:W2:Y:S04]  /*0b60*/  LDSM.16.M88.4 R12, [R24+UR8] ;  /* 0x00000008180c783b */ /* 0x0002a80008000200 */
[----:B------:R1:W3:Y:S01]  /*0b70*/  LDSM.16.M88.4 R16, [R21+UR8+0x400] ;  /* 0x000400081510783b */ /* 0x0002e20008000200 */
[----:B------:R-:W-:Y:S05]  /*0b80*/  @!P3 BRA `(.L_x_0) ;  /* 0xfffffffc008cb947 */ /* 0x000fea000383ffff */
[----:B------:R-:W-:Y:S01]  /*0b90*/  IABS R2, UR13 ;  /* 0x0000000d00027c13 */ /* 0x000fe20008000000 */
[----:B------:R-:W-:Y:S01]  /*0ba0*/  UISETP.GE.AND UP2, UPT, UR13, URZ, UPT ;  /* 0x0000003f0d00728c */ /* 0x000fe2000bf46270 */
[----:B------:R-:W-:-:S04]  /*0bb0*/  DEPBAR.LE SB0, 0x0 ;  /* 0x000080000000791a */ /* 0x000fc80000000000 */
[----:B------:R-:W-:Y:S01]  /*0bc0*/  R2UR UR10, R2 ;  /* 0x00000000020a72ca */ /* 0x000fe200000e0000 */
[C---:B------:R-:W-:Y:S01]  /*0bd0*/  IMAD.SHL.U32 R3, R0.reuse, 0x2, RZ ;  /* 0x0000000200037824 */ /* 0x040fe200078e00ff */
[C---:B------:R-:W-:Y:S01]  /*0be0*/  LOP3.LUT R2, R0.reuse, 0x1f, RZ, 0xc0, !PT ;  /* 0x0000001f00027812 */ /* 0x040fe200078ec0ff */
[----:B--2---:R-:W-:Y:S01]  /*0bf0*/  IMAD.SHL.U32 R13, R0, 0x8, RZ ;  /* 0x00000008000d7824 */ /* 0x004fe200078e00ff */
[----:B------:R-:W-:Y:S01]  /*0c00*/  F2FP.BF16.F32.PACK_AB R5, R5, R4 ;  /* 0x000000040505723e */ /* 0x000fe200000010ff */
[----:B------:R-:W-:Y:S01]  /*0c10*/  IMAD.U32 R0, RZ, RZ, UR12 ;  /* 0x0000000cff007e24 */ /* 0x000fe2000f8e00ff */
[----:B------:R-:W-:Y:S01]  /*0c20*/  LOP3.LUT R3, R22, 0x6, R3, 0xf8, !PT ;  /* 0x0000000616037812 */ /* 0x000fe200078ef803 */
[----:B------:R-:W-:Y:S01]  /*0c30*/  IMAD.SHL.U32 R4, R23, 0x4, RZ ;  /* 0x0000000417047824 */ /* 0x000fe200078e00ff */
[----:B------:R-:W-:Y:S02]  /*0c40*/  SHF.R.U32.HI R2, RZ, 0x2, R2 ;  /* 0x00000002ff027819 */ /* 0x000fe40000011602 */
[----:B------:R-:W-:-:S02]  /*0c50*/  F2FP.BF16.F32.PACK_AB R7, R7, R6 ;  /* 0x000000060707723e */ /* 0x000fc400000010ff */
[----:B------:R-:W-:Y:S01]  /*0c60*/  F2FP.BF16.F32.PACK_AB R9, R9, R8 ;  /* 0x000000080909723e */ /* 0x000fe200000010ff */
[----:B------:R-:W-:Y:S01]  /*0c70*/  UIMAD.WIDE.U32 UR4, UR9, UR10, URZ ;  /* 0x0000000a090472a5 */ /* 0x000fe2000f8e003f */
[----:B------:R-:W-:Y:S01]  /*0c80*/  IMAD R2, R2, 0x48, R3 ;  /* 0x0000004802027824 */ /* 0x000fe200078e0203 */
[----:B------:R-:W-:Y:S02]  /*0c90*/  F2FP.BF16.F32.PACK_AB R11, R11, R10 ;  /* 0x0000000a0b0b723e */ /* 0x000fe400000010ff */
[----:B------:R-:W-:Y:S01]  /*0ca0*/  UIMAD UR5, UR5, UR11, UR10 ;  /* 0x0000000b050572a4 */ /* 0x000fe2000f8e020a */
[----:B------:R-:W-:Y:S02]  /*0cb0*/  LOP3.LUT R13, R0, 0x38, R13, 0xf8, !PT ;  /* 0x00000038000d7812 */ /* 0x000fe400078ef80d */
[----:B------:R-:W-:Y:S01]  /*0cc0*/  LEA R2, R2, UR8, 0x1 ;  /* 0x0000000802027c11 */ /* 0x000fe2000f8e08ff */
[----:B------:R-:W-:Y:S01]  /*0cd0*/  UISETP.GT.U32.AND UP1, UPT, UR16, UR5, UPT ;  /* 0x000000051000728c */ /* 0x000fe2000bf24070 */
[----:B------:R-:W-:Y:S01]  /*0ce0*/  BAR.SYNC.DEFER_BLOCKING 0x0 ;  /* 0x0000000000007b1d */ /* 0x000fe20000010000 */
[----:B------:R-:W-:-:S05]  /*0cf0*/  LOP3.LUT R25, R4, R25, RZ, 0xfc, !PT ;  /* 0x0000001904197212 */ /* 0x000fca00078efcff */
[----:B------:R-:W-:-:S04]  /*0d00*/  IMAD R0, R25, 0x9, R26 ;  /* 0x0000000919007824 */ /* 0x000fc800078e021a */
[----:B------:R-:W-:Y:S01]  /*0d10*/  @!UP1 UIADD3 UR5, UR5, -UR16, URZ ;  /* 0x8000001005059290 */ /* 0x000fe2000fffe03f */
[----:B------:R-:W-:-:S03]  /*0d20*/  IMAD.SHL.U32 R0, R0, 0x8, RZ ;  /* 0x0000000800007824 */ /* 0x000fc600078e00ff */
[----:B------:R-:W-:Y:S02]  /*0d30*/  UISETP.GT.U32.AND UP1, UPT, UR16, UR5, UPT ;  /* 0x000000051000728c */ /* 0x000fe4000bf24070 */
[----:B------:R-:W-:Y:S01]  /*0d40*/  LEA R0, R0, UR8, 0x1 ;  /* 0x0000000800007c11 */ /* 0x000fe2000f8e08ff */
[----:B------:R2:W-:Y:S08]  /*0d50*/  STS [R2], R5 ;  /* 0x0000000502007388 */ /* 0x0005f00000000800 */
[----:B------:R-:W-:Y:S01]  /*0d60*/  @!UP1 UIADD3 UR5, UR5, -UR16, URZ ;  /* 0x8000001005059290 */ /* 0x000fe2000fffe03f */
[----:B------:R2:W-:Y:S03]  /*0d70*/  STS [R2+0x480], R7 ;  /* 0x0004800702007388 */ /* 0x0005e60000000800 */
[----:B------:R-:W-:Y:S01]  /*0d80*/  @!UP2 UIADD3 UR5, -UR5, URZ, URZ ;  /* 0x0000003f0505a290 */ /* 0x000fe2000fffe13f */
[----:B------:R2:W-:Y:S03]  /*0d90*/  STS [R2+0x40], R9 ;  /* 0x0000400902007388 */ /* 0x0005e60000000800 */
[----:B------:R-:W-:Y:S01]  /*0da0*/  USEL UR5, UR7, UR5, !UP0 ;  /* 0x0000000507057287 */ /* 0x000fe2000c000000 */
[----:B------:R2:W-:Y:S03]  /*0db0*/  STS [R2+0x4c0], R11 ;  /* 0x0004c00b02007388 */ /* 0x0005e60000000800 */
[----:B------:R-:W-:-:S04]  /*0dc0*/  ULEA UR5, UR6, UR5, 0x3 ;  /* 0x0000000506057291 */ /* 0x000fc8000f8e183f */
[----:B------:R-:W-:-:S06]  /*0dd0*/  USHF.L.U32 UR5, UR5, 0x4, URZ ;  /* 0x0000000405057899 */ /* 0x000fcc000800063f */
[----:B------:R-:W-:Y:S01]  /*0de0*/  LOP3.LUT R28, R28, UR5, RZ, 0xfc, !PT ;  /* 0x000000051c1c7c12 */ /* 0x000fe2000f8efcff */
[----:B------:R-:W-:Y:S03]  /*0df0*/  BAR.SYNC.DEFER_BLOCKING 0x0 ;  /* 0x0000000000007b1d */ /* 0x000fe60000010000 */
[----:B------:R-:W-:-:S04]  /*0e00*/  ISETP.GE.AND P0, PT, R28, 0x1, PT ;  /* 0x000000011c00780c */ /* 0x000fc80003f06270 */
[----:B------:R-:W-:-:S13]  /*0e10*/  ISETP.LT.AND P0, PT, R13, 0x4800, !P0 ;  /* 0x000048000d00780c */ /* 0x000fda0004701270 */
[----:B--2---:R-:W-:Y:S05]  /*0e20*/  @!P0 EXIT ;  /* 0x000000000000894d */ /* 0x004fea0003800000 */
[----:B------:R-:W1:Y:S01]  /*0e30*/  LDS.128 R4, [R0] ;  /* 0x0000000000047984 */ /* 0x000e620000000c00 */
[----:B------:R-:W2:Y:S02]  /*0e40*/  LDC.64 R2, c[0x0][0x220] ;  /* 0x00008800ff027b82 */ /* 0x000ea40000000a00 */
[----:B--2---:R-:W-:-:S05]  /*0e50*/  IMAD.WIDE R2, R13, 0x2, R2 ;  /* 0x000000020d027825 */ /* 0x004fca00078e0202 */
[----:B-1----:R-:W-:Y:S01]  /*0e60*/  STG.E.128 desc[UR14][R2.64], R4 ;  /* 0x0000000402007986 */ /* 0x002fe2000c101d0e */
[----:B------:R-:W-:Y:S05]  /*0e70*/  EXIT ;  /* 0x000000000000794d */ /* 0x000fea0003800000 */
.L_x_1:
[----:B------:R-:W-:-:S00]  /*0e80*/  BRA `(.L_x_1) ;  /* 0xfffffffc00fc7947 */ /* 0x000fc0000383ffff */
[----:B------:R-:W-:-:S00]  /*0e90*/  NOP ;  /* 0x0000000000007918 */ /* 0x000fc00000000000 */
        /* <DEDUP_REMOVED lines=14> */
.L_x_2:


//--------------------- .nv.shared.triton_mm      --------------------------
	.section	.nv.shared.triton_mm,"aw",@nobits
	.sectionflags	@""
	.align	16
	.zero		1024


//--------------------- .nv.constant0.triton_mm   --------------------------
	.section	.nv.constant0.triton_mm,"a",@progbits
	.sectionflags	@""
	.align	4
.nv.constant0.triton_mm:
	.zero		552
